.version 3.1
.target sm_20
.global .s32  gresult;
.entry main {
   .reg .s32 a, b, c;
   ld.global.s32  b, [gresult];
   ld.global.s32  c, [gresult + 4];
   mad.hi.s32   a, b, 45, c;
   st.global.s32 [gresult], a;
L1:
   ld.global.s32  b, [gresult];
   ld.global.s32  c, [gresult + 4];
   mad.hi.s32   a, 45, b, c;
   st.global.s32 [gresult], a;

L2:
   ld.global.s32  b, [gresult];
   mad.hi.s32   a, b, 0, c;
   st.global.s32 [gresult], a;

L3:
   ld.global.s32  b, [gresult];
   neg.s32   b, b;
   mad.hi.s32   a, b, 4, c;
   st.global.s32 [gresult], a;

L4:
   ld.global.s32  b, [gresult];
   neg.s32   a, b;
   mad.hi.s32   a, a, b, c;
   st.global.s32 [gresult], a;

L5:
   ld.global.s32  b, [gresult];
   ld.global.s32  a, [gresult+4];
   neg.s32   a, a;
   neg.s32   b, b;
   neg.s32   c, c;
   mad.hi.s32   a, a, b, c;
   st.global.s32 [gresult], a;

L6:
   exit;
}


// ===== COMPILED SASS (sm_100) =====

	.target	sm_100

	.elftype	@"ET_EXEC"


//--------------------- .note.nv.tkinfo           --------------------------
	.section	.note.nv.tkinfo,"",@"SHT_NOTE"
	.sectionflags	@"SHF_NOTE_NV_TKINFO"
	.tkinfo
        /*0018*/ 	.word	0x00000002
        /*0030*/ 	.string	""
        /*0030*/ 	.string	"ptxas"
        /*0030*/ 	.string	"Cuda compilation tools, release 13.0, V13.0.88"
        /*0030*/ 	.string	"Build cuda_13.0.r13.0/compiler.36424714_0"
        /*0030*/ 	.string	"-arch sm_100 "



//--------------------- .note.nv.cuinfo           --------------------------
	.section	.note.nv.cuinfo,"",@"SHT_NOTE"
	.sectionflags	@"SHF_NOTE_NV_CUINFO"
        /*0018*/ 	.short	0x0002
        /*001a*/ 	.short	0x0014
        /*001c*/ 	.short	0x0082
	.zero		2


//--------------------- .nv.info                  --------------------------
	.section	.nv.info,"",@"SHT_CUDA_INFO"
	.align	4


	//----- nvinfo : EIATTR_REGCOUNT
	.align		4
        /*0000*/ 	.byte	0x04, 0x2f
        /*0002*/ 	.short	(.L_2 - .L_1)
	.align		4
.L_1:
        /*0004*/ 	.word	index@(main)
        /*0008*/ 	.word	0x00000014


	//----- nvinfo : EIATTR_FRAME_SIZE
	.align		4
.L_2:
        /*000c*/ 	.byte	0x04, 0x11
        /*000e*/ 	.short	(.L_4 - .L_3)
	.align		4
.L_3:
        /*0010*/ 	.word	index@(main)
        /*0014*/ 	.word	0x00000000


	//----- nvinfo : EIATTR_MIN_STACK_SIZE
	.align		4
.L_4:
        /*0018*/ 	.byte	0x04, 0x12
        /*001a*/ 	.short	(.L_6 - .L_5)
	.align		4
.L_5:
        /*001c*/ 	.word	index@(main)
        /*0020*/ 	.word	0x00000000
.L_6:


//--------------------- .nv.compat                --------------------------
	.section	.nv.compat,"",@"SHT_CUDA_COMPAT_INFO"
	.align	4
        /*0000*/ 	.byte	0x02, 0x09, 0x00, 0x00, 0x02, 0x02, 0x01, 0x00, 0x02, 0x05, 0x05, 0x00, 0x03, 0x07, 0x01, 0x01
        /*0010*/ 	.byte	0x02, 0x03, 0x00, 0x00, 0x02, 0x06, 0x01, 0x00, 0x04, 0x0b, 0x08, 0x00, 0x09, 0x00, 0x00, 0x00
        /*0020*/ 	.byte	0x00, 0x00, 0x00, 0x00


//--------------------- .nv.info.main             --------------------------
	.section	.nv.info.main,"",@"SHT_CUDA_INFO"
	.sectionflags	@""
	.align	4


	//----- nvinfo : EIATTR_CUDA_API_VERSION
	.align		4
        /*0000*/ 	.byte	0x04, 0x37
        /*0002*/ 	.short	(.L_8 - .L_7)
.L_7:
        /*0004*/ 	.word	0x00000082


	//----- nvinfo : EIATTR_SPARSE_MMA_MASK
	.align		4
.L_8:
        /*0008*/ 	.byte	0x03, 0x50
        /*000a*/ 	.short	0x0000


	//----- nvinfo : EIATTR_MAXREG_COUNT
	.align		4
        /*000c*/ 	.byte	0x03, 0x1b
        /*000e*/ 	.short	0x00ff


	//----- nvinfo : EIATTR_MERCURY_ISA_VERSION
	.align		4
        /*0010*/ 	.byte	0x03, 0x5f
        /*0012*/ 	.short	0x0101


	//----- nvinfo : EIATTR_VRC_CTA_INIT_COUNT
	.align		4
        /*0014*/ 	.byte	0x02, 0x4a
	.zero		1
	.zero		1


	//----- nvinfo : EIATTR_EXIT_INSTR_OFFSETS
	.align		4
        /*0018*/ 	.byte	0x04, 0x1c
        /*001a*/ 	.short	(.L_10 - .L_9)


	//   ....[0]....
.L_9:
        /*001c*/ 	.word	0x000001c0


	//----- nvinfo : EIATTR_SW_WAR
	.align		4
.L_10:
        /*0020*/ 	.byte	0x04, 0x36
        /*0022*/ 	.short	(.L_12 - .L_11)
.L_11:
        /*0024*/ 	.word	0x00000008
.L_12:


//--------------------- .nv.callgraph             --------------------------
	.section	.nv.callgraph,"",@"SHT_CUDA_CALLGRAPH"
	.align	4
	.sectionentsize	8
	.align		4
        /*0000*/ 	.word	0x00000000
	.align		4
        /*0004*/ 	.word	0xffffffff
	.align		4
        /*0008*/ 	.word	0x00000000
	.align		4
        /*000c*/ 	.word	0xfffffffe
	.align		4
        /*0010*/ 	.word	0x00000000
	.align		4
        /*0014*/ 	.word	0xfffffffd
	.align		4
        /*0018*/ 	.word	0x00000000
	.align		4
        /*001c*/ 	.word	0xfffffffc


//--------------------- .nv.constant4             --------------------------
	.section	.nv.constant4,"a",@progbits
	.align	8
	.align		8
.nv.constant4:
        /*0000*/ 	.dword	gresult


//--------------------- .text.main                --------------------------
	.section	.text.main,"ax",@progbits
	.align	128
.text.main:
        .type           main,@function
        .size           main,(.L_x_1 - main)
        .other          main,@"STO_CUDA_ENTRY STV_DEFAULT"
main:
[----:B------:R-:W-:Y:S08]  /*0000*/  LDC R1, c[0x0][0x37c] ;  /* 0x0000df00ff017b82 */ /* 0x000ff00000000800 */
[----:B------:R-:W0:Y:S01]  /*0010*/  LDC.64 R2, c[0x4][RZ] ;  /* 0x01000000ff027b82 */ /* 0x000e220000000a00 */
[----:B------:R-:W0:Y:S02]  /*0020*/  LDCU.64 UR4, c[0x0][0x358] ;  /* 0x00006b00ff0477ac */ /* 0x000e240008000a00 */
[----:B0-----:R-:W2:Y:S04]  /*0030*/  LDG.E R5, desc[UR4][R2.64+0x4] ;  /* 0x0000040402057981 */ /* 0x001ea8000c1e1900 */
[----:B------:R-:W2:Y:S04]  /*0040*/  LDG.E R9, desc[UR4][R2.64] ;  /* 0x0000000402097981 */ /* 0x000ea8000c1e1900 */
[----:B------:R-:W3:Y:S04]  /*0050*/  LDG.E R7, desc[UR4][R2.64+0x4] ;  /* 0x0000040402077981 */ /* 0x000ee8000c1e1900 */
[----:B------:R-:W4:Y:S01]  /*0060*/  LDG.E R0, desc[UR4][R2.64+0x4] ;  /* 0x0000040402007981 */ /* 0x000f22000c1e1900 */
[----:B------:R-:W-:Y:S01]  /*0070*/  HFMA2 R4, -RZ, RZ, 0, 0 ;  /* 0x00000000ff047431 */ /* 0x000fe200000001ff */
[----:B------:R-:W-:-:S04]  /*0080*/  MOV R6, RZ ;  /* 0x000000ff00067202 */ /* 0x000fc80000000f00 */
[----:B--2---:R-:W-:Y:S01]  /*0090*/  IMAD.HI R9, R9, 0x2d, R4 ;  /* 0x0000002d09097827 */ /* 0x004fe200078e0204 */
[----:B---3--:R-:W-:-:S04]  /*00a0*/  MOV R5, R7 ;  /* 0x0000000700057202 */ /* 0x008fc80000000f00 */
[----:B------:R-:W-:Y:S01]  /*00b0*/  STG.E desc[UR4][R2.64], R9 ;  /* 0x0000000902007986 */ /* 0x000fe2000c101904 */
[----:B------:R-:W-:-:S04]  /*00c0*/  IMAD.HI R11, R9, 0x2d, R6 ;  /* 0x0000002d090b7827 */ /* 0x000fc800078e0206 */
[----:B----4-:R-:W-:Y:S01]  /*00d0*/  IMAD.MOV R17, RZ, RZ, -R0 ;  /* 0x000000ffff117224 */ /* 0x010fe200078e0a00 */
[----:B------:R-:W-:Y:S01]  /*00e0*/  STG.E desc[UR4][R2.64], R11 ;  /* 0x0000000b02007986 */ /* 0x000fe2000c101904 */
[----:B------:R-:W-:-:S04]  /*00f0*/  IMAD.HI R13, R11, RZ, R4 ;  /* 0x000000ff0b0d7227 */ /* 0x000fc800078e0204 */
[----:B------:R-:W-:Y:S01]  /*0100*/  IMAD.MOV R15, RZ, RZ, -R13 ;  /* 0x000000ffff0f7224 */ /* 0x000fe200078e0a0d */
[----:B------:R-:W-:Y:S04]  /*0110*/  STG.E desc[UR4][R2.64], R13 ;  /* 0x0000000d02007986 */ /* 0x000fe8000c101904 */
[----:B------:R-:W-:Y:S02]  /*0120*/  LEA.HI.SX32 R15, R15, R7, 0x2 ;  /* 0x000000070f0f7211 */ /* 0x000fe400078f12ff */
[----:B------:R-:W-:Y:S02]  /*0130*/  IADD3 R7, PT, PT, -R7, RZ, RZ ;  /* 0x000000ff07077210 */ /* 0x000fe40007ffe1ff */
[----:B------:R-:W-:Y:S01]  /*0140*/  IADD3 R6, PT, PT, -R15, RZ, RZ ;  /* 0x000000ff0f067210 */ /* 0x000fe20007ffe1ff */
[----:B------:R-:W-:Y:S04]  /*0150*/  STG.E desc[UR4][R2.64], R15 ;  /* 0x0000000f02007986 */ /* 0x000fe8000c101904 */
[----:B------:R-:W-:-:S04]  /*0160*/  IMAD.HI R5, R6, R15, R4 ;  /* 0x0000000f06057227 */ /* 0x000fc800078e0204 */
[----:B------:R-:W-:Y:S01]  /*0170*/  HFMA2 R6, -RZ, RZ, 0, 0 ;  /* 0x00000000ff067431 */ /* 0x000fe200000001ff */
[----:B------:R-:W-:Y:S01]  /*0180*/  IADD3 R0, PT, PT, -R5, RZ, RZ ;  /* 0x000000ff05007210 */ /* 0x000fe20007ffe1ff */
[----:B------:R-:W-:Y:S04]  /*0190*/  STG.E desc[UR4][R2.64], R5 ;  /* 0x0000000502007986 */ /* 0x000fe8000c101904 */
[----:B------:R-:W-:-:S05]  /*01a0*/  IMAD.HI R7, R17, R0, R6 ;  /* 0x0000000011077227 */ /* 0x000fca00078e0206 */
[----:B------:R-:W-:Y:S01]  /*01b0*/  STG.E desc[UR4][R2.64], R7 ;  /* 0x0000000702007986 */ /* 0x000fe2000c101904 */
[----:B------:R-:W-:Y:S05]  /*01c0*/  EXIT ;  /* 0x000000000000794d */ /* 0x000fea0003800000 */
.L_x_0:
[----:B------:R-:W-:-:S00]  /*01d0*/  BRA `(.L_x_0) ;  /* 0xfffffffc00fc7947 */ /* 0x000fc0000383ffff */
[----:B------:R-:W-:-:S00]  /*01e0*/  NOP ;  /* 0x0000000000007918 */ /* 0x000fc00000000000 */
        /* <DEDUP_REMOVED lines=9> */
.L_x_1:


//--------------------- .nv.shared.reserved.0     --------------------------
	.section	.nv.shared.reserved.0,"aw",@nobits
	.weak		__nv_reservedSMEM_offset_0_alias
	.size		__nv_reservedSMEM_offset_0_alias, 0, 64
	.other		__nv_reservedSMEM_offset_0_alias,@"STO_CUDA_RESERVED_SHARED STV_DEFAULT"
__nv_reservedSMEM_offset_0_alias:
	.zero		0
	.zero		64


//--------------------- .nv.global                --------------------------
	.section	.nv.global,"aw",@nobits
	.align	4
.nv.global:
	.type		gresult,@object
	.size		gresult,(.L_0 - gresult)
gresult:
	.zero		4
.L_0:


//--------------------- .nv.constant0.main        --------------------------
	.section	.nv.constant0.main,"a",@progbits
	.sectionflags	@""
	.align	4
.nv.constant0.main:
	.zero		896


//--------------------- SYMBOLS --------------------------

	.type		.nv.reservedSmem.offset0,@object
	.size		.nv.reservedSmem.offset0,0x4
